	.headerflags	@"EF_CUDA_TEXMODE_UNIFIED EF_CUDA_64BIT_ADDRESS EF_CUDA_ACCELERATORS EF_CUDA_SM90 EF_CUDA_VIRTUAL_SM(EF_CUDA_SM90)"
	.elftype	@"ET_EXEC"


//--------------------- .nv.info                  --------------------------
	.section	.nv.info,"",@"SHT_CUDA_INFO"
	.align	4


	//----- nvinfo : EIATTR_REGCOUNT
	.align		4
        /*0000*/ 	.byte	0x04, 0x2f
        /*0002*/ 	.short	(.L_3 - .L_2)
	.align		4
.L_2:
        /*0004*/ 	.word	index@(triton_poi_fused__native_batch_norm_legit_no_training_relu_23)
        /*0008*/ 	.word	0x00000012


	//----- nvinfo : EIATTR_MIN_STACK_SIZE
	.align		4
.L_3:
        /*000c*/ 	.byte	0x04, 0x12
        /*000e*/ 	.short	(.L_5 - .L_4)
	.align		4
.L_4:
        /*0010*/ 	.word	index@(triton_poi_fused__native_batch_norm_legit_no_training_relu_23)
        /*0014*/ 	.word	0x00000000


	//----- nvinfo : EIATTR_FRAME_SIZE
	.align		4
.L_5:
        /*0018*/ 	.byte	0x04, 0x11
        /*001a*/ 	.short	(.L_7 - .L_6)
	.align		4
.L_6:
        /*001c*/ 	.word	index@(triton_poi_fused__native_batch_norm_legit_no_training_relu_23)
        /*0020*/ 	.word	0x00000000


	//----- nvinfo : EIATTR_MIN_STACK_SIZE
	.align		4
.L_7:
        /*0024*/ 	.byte	0x04, 0x12
        /*0026*/ 	.short	(.L_9 - .L_8)
	.align		4
.L_8:
        /*0028*/ 	.word	index@(triton_poi_fused__native_batch_norm_legit_no_training_relu_23)
        /*002c*/ 	.word	0x00000000
.L_9:


//--------------------- .nv.info.triton_poi_fused__native_batch_norm_legit_no_training_relu_23 --------------------------
	.section	.nv.info.triton_poi_fused__native_batch_norm_legit_no_training_relu_23,"",@"SHT_CUDA_INFO"
	.sectionflags	@""
	.align	4


	//----- nvinfo : EIATTR_CUDA_API_VERSION
	.align		4
        /*0000*/ 	.byte	0x04, 0x37
        /*0002*/ 	.short	(.L_11 - .L_10)
.L_10:
        /*0004*/ 	.word	0x0000007c


	//----- nvinfo : EIATTR_KPARAM_INFO
	.align		4
.L_11:
        /*0008*/ 	.byte	0x04, 0x17
        /*000a*/ 	.short	(.L_13 - .L_12)
.L_12:
        /*000c*/ 	.word	0x00000000
        /*0010*/ 	.short	0x0006
        /*0012*/ 	.short	0x0030
        /*0014*/ 	.byte	0x00, 0xf0, 0x11, 0x00


	//----- nvinfo : EIATTR_KPARAM_INFO
	.align		4
.L_13:
        /*0018*/ 	.byte	0x04, 0x17
        /*001a*/ 	.short	(.L_15 - .L_14)
.L_14:
        /*001c*/ 	.word	0x00000000
        /*0020*/ 	.short	0x0005
        /*0022*/ 	.short	0x0028
        /*0024*/ 	.byte	0x00, 0xf4, 0x21, 0x00


	//----- nvinfo : EIATTR_KPARAM_INFO
	.align		4
.L_15:
        /*0028*/ 	.byte	0x04, 0x17
        /*002a*/ 	.short	(.L_17 - .L_16)
.L_16:
        /*002c*/ 	.word	0x00000000
        /*0030*/ 	.short	0x0004
        /*0032*/ 	.short	0x0020
        /*0034*/ 	.byte	0x00, 0xf4, 0x21, 0x00


	//----- nvinfo : EIATTR_KPARAM_INFO
	.align		4
.L_17:
        /*0038*/ 	.byte	0x04, 0x17
        /*003a*/ 	.short	(.L_19 - .L_18)
.L_18:
        /*003c*/ 	.word	0x00000000
        /*0040*/ 	.short	0x0003
        /*0042*/ 	.short	0x0018
        /*0044*/ 	.byte	0x00, 0xf4, 0x21, 0x00


	//----- nvinfo : EIATTR_KPARAM_INFO
	.align		4
.L_19:
        /*0048*/ 	.byte	0x04, 0x17
        /*004a*/ 	.short	(.L_21 - .L_20)
.L_20:
        /*004c*/ 	.word	0x00000000
        /*0050*/ 	.short	0x0002
        /*0052*/ 	.short	0x0010
        /*0054*/ 	.byte	0x00, 0xf4, 0x21, 0x00


	//----- nvinfo : EIATTR_KPARAM_INFO
	.align		4
.L_21:
        /*0058*/ 	.byte	0x04, 0x17
        /*005a*/ 	.short	(.L_23 - .L_22)
.L_22:
        /*005c*/ 	.word	0x00000000
        /*0060*/ 	.short	0x0001
        /*0062*/ 	.short	0x0008
        /*0064*/ 	.byte	0x00, 0xf4, 0x21, 0x00


	//----- nvinfo : EIATTR_KPARAM_INFO
	.align		4
.L_23:
        /*0068*/ 	.byte	0x04, 0x17
        /*006a*/ 	.short	(.L_25 - .L_24)
.L_24:
        /*006c*/ 	.word	0x00000000
        /*0070*/ 	.short	0x0000
        /*0072*/ 	.short	0x0000
        /*0074*/ 	.byte	0x00, 0xf4, 0x21, 0x00


	//----- nvinfo : EIATTR_SPARSE_MMA_MASK
	.align		4
.L_25:
        /*0078*/ 	.byte	0x03, 0x50
        /*007a*/ 	.short	0x0000


	//----- nvinfo : EIATTR_MAXREG_COUNT
	.align		4
        /*007c*/ 	.byte	0x03, 0x1b
        /*007e*/ 	.short	0x00ff


	//----- nvinfo : EIATTR_EXIT_INSTR_OFFSETS
	.align		4
        /*0080*/ 	.byte	0x04, 0x1c
        /*0082*/ 	.short	(.L_27 - .L_26)


	//   ....[0]....
.L_26:
        /*0084*/ 	.word	0x000003d0


	//----- nvinfo : EIATTR_REQNTID
	.align		4
.L_27:
        /*0088*/ 	.byte	0x04, 0x10
        /*008a*/ 	.short	(.L_29 - .L_28)
.L_28:
        /*008c*/ 	.word	0x00000080
        /*0090*/ 	.word	0x00000001
        /*0094*/ 	.word	0x00000001


	//----- nvinfo : EIATTR_CBANK_PARAM_SIZE
	.align		4
.L_29:
        /*0098*/ 	.byte	0x03, 0x19
        /*009a*/ 	.short	0x0034


	//----- nvinfo : EIATTR_PARAM_CBANK
	.align		4
        /*009c*/ 	.byte	0x04, 0x0a
        /*009e*/ 	.short	(.L_31 - .L_30)
	.align		4
.L_30:
        /*00a0*/ 	.word	index@(.nv.constant0.triton_poi_fused__native_batch_norm_legit_no_training_relu_23)
        /*00a4*/ 	.short	0x0210
        /*00a6*/ 	.short	0x0034


	//----- nvinfo : EIATTR_SW_WAR
	.align		4
.L_31:
        /*00a8*/ 	.byte	0x04, 0x36
        /*00aa*/ 	.short	(.L_33 - .L_32)
.L_32:
        /*00ac*/ 	.word	0x00000008
.L_33:


//--------------------- .nv.callgraph             --------------------------
	.section	.nv.callgraph,"",@"SHT_CUDA_CALLGRAPH"
	.align	4
	.sectionentsize	8
	.align		4
        /*0000*/ 	.word	0x00000000
	.align		4
        /*0004*/ 	.word	0xffffffff
	.align		4
        /*0008*/ 	.word	0x00000000
	.align		4
        /*000c*/ 	.word	0xfffffffe
	.align		4
        /*0010*/ 	.word	0x00000000
	.align		4
        /*0014*/ 	.word	0xfffffffd
	.align		4
        /*0018*/ 	.word	0x00000000
	.align		4
        /*001c*/ 	.word	0xfffffffc


//--------------------- .nv.constant4             --------------------------
	.section	.nv.constant4,"a",@progbits
	.align	8
	.align		8
.nv.constant4:
        /*0000*/ 	.dword	_$_str
	.align		8
        /*0008*/ 	.dword	_$_str_$_2


//--------------------- .text.triton_poi_fused__native_batch_norm_legit_no_training_relu_23 --------------------------
	.section	.text.triton_poi_fused__native_batch_norm_legit_no_training_relu_23,"ax",@progbits
	.align	128
        .global         triton_poi_fused__native_batch_norm_legit_no_training_relu_23
        .type           triton_poi_fused__native_batch_norm_legit_no_training_relu_23,@function
        .size           triton_poi_fused__native_batch_norm_legit_no_training_relu_23,(.L_x_1 - triton_poi_fused__native_batch_norm_legit_no_training_relu_23)
        .other          triton_poi_fused__native_batch_norm_legit_no_training_relu_23,@"STO_CUDA_ENTRY STV_DEFAULT"
triton_poi_fused__native_batch_norm_legit_no_training_relu_23:
.text.triton_poi_fused__native_batch_norm_legit_no_training_relu_23:
[----:B------:R-:W-:Y:S01]  /*0000*/  LDC R1, c[0x0][0x28] ;  /* 0x00000a00ff017b82 */ /* 0x000fe20000000800 */
[----:B------:R-:W1:Y:S07]  /*0010*/  S2R R0, SR_TID.X ;  /* 0x0000000000007919 */ /* 0x000e6e0000002100 */
[----:B------:R-:W2:Y:S01]  /*0020*/  LDC.64 R2, c[0x0][0x220] ;  /* 0x00008800ff027b82 */ /* 0x000ea20000000a00 */
[----:B------:R-:W-:Y:S01]  /*0030*/  ULDC.64 UR4, c[0x0][0x208] ;  /* 0x0000820000047ab9 */ /* 0x000fe20000000a00 */
[----:B------:R-:W3:Y:S06]  /*0040*/  S2R R7, SR_CTAID.X ;  /* 0x0000000000077919 */ /* 0x000eec0000002500 */
[----:B------:R-:W4:Y:S08]  /*0050*/  LDC.64 R8, c[0x0][0x228] ;  /* 0x00008a00ff087b82 */ /* 0x000f300000000a00 */
[----:B------:R-:W5:Y:S01]  /*0060*/  LDC.64 R10, c[0x0][0x230] ;  /* 0x00008c00ff0a7b82 */ /* 0x000f620000000a00 */
[----:B-1----:R-:W-:-:S02]  /*0070*/  SHF.L.U32 R0, R0, 0x1, RZ ;  /* 0x0000000100007819 */ /* 0x002fc400000006ff */
[----:B---3--:R-:W-:Y:S02]  /*0080*/  SHF.R.S32.HI R5, RZ, 0x17, R7 ;  /* 0x00000017ff057819 */ /* 0x008fe40000011407 */
[----:B------:R-:W-:Y:S02]  /*0090*/  LOP3.LUT R0, R0, 0xfe, RZ, 0xc0, !PT ;  /* 0x000000fe00007812 */ /* 0x000fe400078ec0ff */
[----:B------:R-:W-:Y:S02]  /*00a0*/  SGXT R5, R5, 0x1 ;  /* 0x000000010505781a */ /* 0x000fe40000000200 */
[----:B------:R-:W-:Y:S02]  /*00b0*/  LEA R0, R7, R0, 0x8 ;  /* 0x0000000007007211 */ /* 0x000fe400078e40ff */
[----:B------:R-:W1:Y:S02]  /*00c0*/  LDC.64 R6, c[0x0][0x218] ;  /* 0x00008600ff067b82 */ /* 0x000e640000000a00 */
[----:B------:R-:W-:-:S04]  /*00d0*/  LEA.HI R5, R5, R0, RZ, 0x9 ;  /* 0x0000000005057211 */ /* 0x000fc800078f48ff */
[----:B------:R-:W-:-:S04]  /*00e0*/  LOP3.LUT R5, R5, 0xfffffe00, RZ, 0xc0, !PT ;  /* 0xfffffe0005057812 */ /* 0x000fc800078ec0ff */
[----:B------:R-:W-:Y:S02]  /*00f0*/  IADD3 R13, R0, -R5, RZ ;  /* 0x80000005000d7210 */ /* 0x000fe40007ffe0ff */
[----:B------:R-:W3:Y:S03]  /*0100*/  LDC.64 R4, c[0x0][0x210] ;  /* 0x00008400ff047b82 */ /* 0x000ee60000000a00 */
[----:B--2---:R-:W-:-:S06]  /*0110*/  IMAD.WIDE R2, R13, 0x4, R2 ;  /* 0x000000040d027825 */ /* 0x004fcc00078e0202 */
[----:B------:R-:W2:Y:S01]  /*0120*/  LDG.E.EL.64 R2, desc[UR4][R2.64] ;  /* 0x0000000402027981 */ /* 0x000ea2000c2e1b00 */
[----:B-1----:R-:W-:-:S04]  /*0130*/  IMAD.WIDE R6, R13, 0x4, R6 ;  /* 0x000000040d067825 */ /* 0x002fc800078e0206 */
[C---:B----4-:R-:W-:Y:S02]  /*0140*/  IMAD.WIDE R8, R13.reuse, 0x4, R8 ;  /* 0x000000040d087825 */ /* 0x050fe400078e0208 */
[----:B------:R-:W4:Y:S02]  /*0150*/  LDG.E.EL.64 R6, desc[UR4][R6.64] ;  /* 0x0000000406067981 */ /* 0x000f24000c2e1b00 */
[----:B-----5:R-:W-:Y:S02]  /*0160*/  IMAD.WIDE R10, R13, 0x4, R10 ;  /* 0x000000040d0a7825 */ /* 0x020fe400078e020a */
[----:B------:R-:W5:Y:S02]  /*0170*/  LDG.E.EL.64 R8, desc[UR4][R8.64] ;  /* 0x0000000408087981 */ /* 0x000f64000c2e1b00 */
[----:B---3--:R-:W-:Y:S02]  /*0180*/  IMAD.WIDE R4, R0, 0x4, R4 ;  /* 0x0000000400047825 */ /* 0x008fe400078e0204 */
[----:B------:R-:W5:Y:S04]  /*0190*/  LDG.E.EL.64 R10, desc[UR4][R10.64] ;  /* 0x000000040a0a7981 */ /* 0x000f68000c2e1b00 */
[----:B------:R-:W4:Y:S01]  /*01a0*/  LDG.E.64 R4, desc[UR4][R4.64] ;  /* 0x0000000404047981 */ /* 0x000f22000c1e1b00 */
[----:B------:R-:W-:Y:S01]  /*01b0*/  HFMA2.MMA R14, -RZ, RZ, 1.625, 0 ;  /* 0x3e800000ff0e7435 */ /* 0x000fe200000001ff */
[----:B--2---:R-:W-:Y:S01]  /*01c0*/  FADD R2, R2, 9.9999997473787516356e-06 ;  /* 0x3727c5ac02027421 */ /* 0x004fe20000000000 */
[----:B------:R-:W-:-:S03]  /*01d0*/  FADD R3, R3, 9.9999997473787516356e-06 ;  /* 0x3727c5ac03037421 */ /* 0x000fc60000000000 */
[----:B------:R-:W1:Y:S08]  /*01e0*/  MUFU.SQRT R12, R2 ;  /* 0x00000002000c7308 */ /* 0x000e700000002000 */
[----:B------:R2:W3:Y:S01]  /*01f0*/  MUFU.SQRT R13, R3 ;  /* 0x00000003000d7308 */ /* 0x0004e20000002000 */
[C---:B-1----:R-:W-:Y:S02]  /*0200*/  FSETP.GT.AND P0, PT, R12.reuse, 8.50705917302346158658e+37, PT ;  /* 0x7e8000000c00780b */ /* 0x042fe40003f04000 */
[----:B------:R-:W-:Y:S01]  /*0210*/  FSETP.GEU.AND P2, PT, R12, 1.175494350822287508e-38, PT ;  /* 0x008000000c00780b */ /* 0x000fe20003f4e000 */
[----:B--2---:R-:W1:Y:S01]  /*0220*/  LDC.64 R2, c[0x0][0x238] ;  /* 0x00008e00ff027b82 */ /* 0x004e620000000a00 */
[----:B---3--:R-:W-:-:S02]  /*0230*/  FSETP.GT.AND P1, PT, R13, 8.50705917302346158658e+37, PT ;  /* 0x7e8000000d00780b */ /* 0x008fc40003f24000 */
[----:B------:R-:W-:-:S07]  /*0240*/  FSETP.GEU.AND P3, PT, R13, 1.175494350822287508e-38, PT ;  /* 0x008000000d00780b */ /* 0x000fce0003f6e000 */
[----:B------:R-:W-:-:S04]  /*0250*/  @P0 FMUL R12, R12, 0.25 ;  /* 0x3e8000000c0c0820 */ /* 0x000fc80000400000 */
[----:B------:R-:W-:Y:S01]  /*0260*/  @!P2 FMUL R12, R12, 16777216 ;  /* 0x4b8000000c0ca820 */ /* 0x000fe20000400000 */
[----:B------:R-:W-:-:S04]  /*0270*/  @P1 FMUL R13, R13, 0.25 ;  /* 0x3e8000000d0d1820 */ /* 0x000fc80000400000 */
[----:B------:R-:W-:Y:S01]  /*0280*/  @!P3 FMUL R13, R13, 16777216 ;  /* 0x4b8000000d0db820 */ /* 0x000fe20000400000 */
[----:B------:R-:W2:Y:S01]  /*0290*/  MUFU.RCP R12, R12 ;  /* 0x0000000c000c7308 */ /* 0x000ea20000001000 */
[----:B------:R-:W-:-:S07]  /*02a0*/  FSEL R15, R14, 1, P0 ;  /* 0x3f8000000e0f7808 */ /* 0x000fce0000000000 */
[----:B------:R-:W3:Y:S01]  /*02b0*/  MUFU.RCP R13, R13 ;  /* 0x0000000d000d7308 */ /* 0x000ee20000001000 */
[----:B------:R-:W-:Y:S01]  /*02c0*/  FSEL R14, R14, 1, P1 ;  /* 0x3f8000000e0e7808 */ /* 0x000fe20000800000 */
[----:B------:R-:W-:-:S04]  /*02d0*/  @!P2 FMUL R15, R15, 16777216 ;  /* 0x4b8000000f0fa820 */ /* 0x000fc80000400000 */
[----:B------:R-:W-:Y:S01]  /*02e0*/  @!P3 FMUL R14, R14, 16777216 ;  /* 0x4b8000000e0eb820 */ /* 0x000fe20000400000 */
[----:B----4-:R-:W-:Y:S01]  /*02f0*/  FADD R5, R5, -R7 ;  /* 0x8000000705057221 */ /* 0x010fe20000000000 */
[----:B------:R-:W-:Y:S01]  /*0300*/  FADD R4, R4, -R6 ;  /* 0x8000000604047221 */ /* 0x000fe20000000000 */
[----:B--2---:R-:W-:Y:S01]  /*0310*/  FMUL R15, R12, R15 ;  /* 0x0000000f0c0f7220 */ /* 0x004fe20000400000 */
[----:B---3--:R-:W-:-:S03]  /*0320*/  FMUL R14, R13, R14 ;  /* 0x0000000e0d0e7220 */ /* 0x008fc60000400000 */
[----:B------:R-:W-:Y:S01]  /*0330*/  FMUL R15, R4, R15 ;  /* 0x0000000f040f7220 */ /* 0x000fe20000400000 */
[----:B------:R-:W-:-:S03]  /*0340*/  FMUL R14, R5, R14 ;  /* 0x0000000e050e7220 */ /* 0x000fc60000400000 */
[----:B-----5:R-:W-:Y:S01]  /*0350*/  FFMA R8, R8, R15, R10 ;  /* 0x0000000f08087223 */ /* 0x020fe2000000000a */
[----:B------:R-:W-:-:S04]  /*0360*/  FFMA R9, R9, R14, R11 ;  /* 0x0000000e09097223 */ /* 0x000fc8000000000b */
[----:B------:R-:W-:Y:S02]  /*0370*/  FSETP.GEU.AND P0, PT, R8, RZ, PT ;  /* 0x000000ff0800720b */ /* 0x000fe40003f0e000 */
[C---:B------:R-:W-:Y:S01]  /*0380*/  FSETP.GEU.AND P1, PT, R9.reuse, RZ, PT ;  /* 0x000000ff0900720b */ /* 0x040fe20003f2e000 */
[----:B-1----:R-:W-:Y:S01]  /*0390*/  IMAD.WIDE R2, R0, 0x4, R2 ;  /* 0x0000000400027825 */ /* 0x002fe200078e0202 */
[----:B------:R-:W-:Y:S02]  /*03a0*/  FSEL R8, R8, RZ, P0 ;  /* 0x000000ff08087208 */ /* 0x000fe40000000000 */
[----:B------:R-:W-:-:S05]  /*03b0*/  FSEL R9, R9, RZ, P1 ;  /* 0x000000ff09097208 */ /* 0x000fca0000800000 */
[----:B------:R-:W-:Y:S01]  /*03c0*/  STG.E.64 desc[UR4][R2.64], R8 ;  /* 0x0000000802007986 */ /* 0x000fe2000c101b04 */
[----:B------:R-:W-:Y:S05]  /*03d0*/  EXIT ;  /* 0x000000000000794d */ /* 0x000fea0003800000 */
.L_x_0:
[----:B------:R-:W-:-:S00]  /*03e0*/  BRA `(.L_x_0) ;  /* 0xfffffffc00fc7947 */ /* 0x000fc0000383ffff */
[----:B------:R-:W-:-:S00]  /*03f0*/  NOP ;  /* 0x0000000000007918 */ /* 0x000fc00000000000 */
        /* <DEDUP_REMOVED lines=8> */
.L_x_1:


//--------------------- .nv.global.init           --------------------------
	.section	.nv.global.init,"aw",@progbits
.nv.global.init:
	.type		_$_str,@object
	.size		_$_str,(_$_str_$_2 - _$_str)
_$_str:
        /*0000*/ 	.byte	0x5f, 0x5f, 0x43, 0x55, 0x44, 0x41, 0x5f, 0x46, 0x54, 0x5a, 0x00
	.type		_$_str_$_2,@object
	.size		_$_str_$_2,(.L_1 - _$_str_$_2)
_$_str_$_2:
        /*000b*/ 	.byte	0x5f, 0x5f, 0x43, 0x55, 0x44, 0x41, 0x5f, 0x50, 0x52, 0x45, 0x43, 0x5f, 0x53, 0x51, 0x52, 0x54
        /*001b*/ 	.byte	0x00
.L_1:


//--------------------- .nv.constant0.triton_poi_fused__native_batch_norm_legit_no_training_relu_23 --------------------------
	.section	.nv.constant0.triton_poi_fused__native_batch_norm_legit_no_training_relu_23,"a",@progbits
	.sectionflags	@""
	.align	4
.nv.constant0.triton_poi_fused__native_batch_norm_legit_no_training_relu_23:
	.zero		580
